//
// Generated by NVIDIA NVVM Compiler
//
// Compiler Build ID: CL-36424714
// Cuda compilation tools, release 13.0, V13.0.88
// Based on NVVM 20.0.0
//

.version 9.0
.target sm_100
.address_size 64

	// .globl	_Z17stencil_1d_simplePiS_
// _ZZ30stencil_1d_with_race_conditionPiS_E4temp has been demoted
// _ZZ19stencil_1d_improvedPiS_E4temp has been demoted

.visible .entry _Z17stencil_1d_simplePiS_(
	.param .u64 .ptr .align 1 _Z17stencil_1d_simplePiS__param_0,
	.param .u64 .ptr .align 1 _Z17stencil_1d_simplePiS__param_1
)
{
	.reg .pred 	%p<2>;
	.reg .b32 	%r<24>;
	.reg .b64 	%rd<20>;

	ld.param.u64 	%rd1, [_Z17stencil_1d_simplePiS__param_0];
	ld.param.u64 	%rd2, [_Z17stencil_1d_simplePiS__param_1];
	mov.u32 	%r3, %ntid.x;
	mov.u32 	%r4, %ctaid.x;
	mov.u32 	%r5, %tid.x;
	mad.lo.s32 	%r1, %r3, %r4, %r5;
	add.s32 	%r2, %r1, 3;
	setp.gt.u32 	%p1, %r2, 8194;
	@%p1 bra 	$L__BB0_2;
	cvta.to.global.u64 	%rd3, %rd1;
	cvta.to.global.u64 	%rd4, %rd2;
	mul.wide.u32 	%rd5, %r1, 4;
	add.s64 	%rd6, %rd3, %rd5;
	ld.global.u32 	%r6, [%rd6];
	add.s32 	%r7, %r1, 1;
	mul.wide.u32 	%rd7, %r7, 4;
	add.s64 	%rd8, %rd3, %rd7;
	ld.global.u32 	%r8, [%rd8];
	add.s32 	%r9, %r8, %r6;
	add.s32 	%r10, %r1, 2;
	mul.wide.u32 	%rd9, %r10, 4;
	add.s64 	%rd10, %rd3, %rd9;
	ld.global.u32 	%r11, [%rd10];
	add.s32 	%r12, %r9, %r11;
	mul.wide.u32 	%rd11, %r2, 4;
	add.s64 	%rd12, %rd3, %rd11;
	ld.global.u32 	%r13, [%rd12];
	add.s32 	%r14, %r12, %r13;
	add.s32 	%r15, %r1, 4;
	mul.wide.u32 	%rd13, %r15, 4;
	add.s64 	%rd14, %rd3, %rd13;
	ld.global.u32 	%r16, [%rd14];
	add.s32 	%r17, %r14, %r16;
	add.s32 	%r18, %r1, 5;
	mul.wide.u32 	%rd15, %r18, 4;
	add.s64 	%rd16, %rd3, %rd15;
	ld.global.u32 	%r19, [%rd16];
	add.s32 	%r20, %r17, %r19;
	add.s32 	%r21, %r1, 6;
	mul.wide.u32 	%rd17, %r21, 4;
	add.s64 	%rd18, %rd3, %rd17;
	ld.global.u32 	%r22, [%rd18];
	add.s32 	%r23, %r20, %r22;
	add.s64 	%rd19, %rd4, %rd11;
	st.global.u32 	[%rd19], %r23;
$L__BB0_2:
	ret;

}
	// .globl	_Z30stencil_1d_with_race_conditionPiS_
.visible .entry _Z30stencil_1d_with_race_conditionPiS_(
	.param .u64 .ptr .align 1 _Z30stencil_1d_with_race_conditionPiS__param_0,
	.param .u64 .ptr .align 1 _Z30stencil_1d_with_race_conditionPiS__param_1
)
{
	.reg .pred 	%p<2>;
	.reg .b32 	%r<25>;
	.reg .b64 	%rd<9>;
	// demoted variable
	.shared .align 4 .b8 _ZZ30stencil_1d_with_race_conditionPiS_E4temp[1048];
	ld.param.u64 	%rd3, [_Z30stencil_1d_with_race_conditionPiS__param_0];
	ld.param.u64 	%rd2, [_Z30stencil_1d_with_race_conditionPiS__param_1];
	cvta.to.global.u64 	%rd4, %rd3;
	mov.u32 	%r7, %tid.x;
	mov.u32 	%r8, %ctaid.x;
	mov.u32 	%r9, %ntid.x;
	mad.lo.s32 	%r1, %r8, %r9, %r7;
	mul.wide.s32 	%rd5, %r1, 4;
	add.s64 	%rd1, %rd4, %rd5;
	ld.global.u32 	%r2, [%rd1+12];
	shl.b32 	%r10, %r7, 2;
	mov.u32 	%r11, _ZZ30stencil_1d_with_race_conditionPiS_E4temp;
	add.s32 	%r3, %r11, %r10;
	st.shared.u32 	[%r3+12], %r2;
	setp.lt.u32 	%p1, %r7, 3;
	@%p1 bra 	$L__BB1_2;
	ld.shared.u32 	%r24, [%r3];
	bra.uni 	$L__BB1_3;
$L__BB1_2:
	ld.global.u32 	%r24, [%rd1];
	st.shared.u32 	[%r3], %r24;
	ld.global.u32 	%r12, [%rd1+1036];
	st.shared.u32 	[%r3+1036], %r12;
$L__BB1_3:
	ld.shared.u32 	%r13, [%r3+4];
	add.s32 	%r14, %r13, %r24;
	ld.shared.u32 	%r15, [%r3+8];
	add.s32 	%r16, %r15, %r14;
	add.s32 	%r17, %r2, %r16;
	ld.shared.u32 	%r18, [%r3+16];
	add.s32 	%r19, %r18, %r17;
	ld.shared.u32 	%r20, [%r3+20];
	add.s32 	%r21, %r20, %r19;
	ld.shared.u32 	%r22, [%r3+24];
	add.s32 	%r23, %r22, %r21;
	cvta.to.global.u64 	%rd6, %rd2;
	add.s64 	%rd8, %rd6, %rd5;
	st.global.u32 	[%rd8+12], %r23;
	ret;

}
	// .globl	_Z19stencil_1d_improvedPiS_
.visible .entry _Z19stencil_1d_improvedPiS_(
	.param .u64 .ptr .align 1 _Z19stencil_1d_improvedPiS__param_0,
	.param .u64 .ptr .align 1 _Z19stencil_1d_improvedPiS__param_1
)
{
	.reg .pred 	%p<2>;
	.reg .b32 	%r<24>;
	.reg .b64 	%rd<9>;
	// demoted variable
	.shared .align 4 .b8 _ZZ19stencil_1d_improvedPiS_E4temp[1048];
	ld.param.u64 	%rd3, [_Z19stencil_1d_improvedPiS__param_0];
	ld.param.u64 	%rd2, [_Z19stencil_1d_improvedPiS__param_1];
	cvta.to.global.u64 	%rd4, %rd3;
	mov.u32 	%r3, %tid.x;
	mov.u32 	%r4, %ctaid.x;
	mov.u32 	%r5, %ntid.x;
	mad.lo.s32 	%r1, %r4, %r5, %r3;
	mul.wide.s32 	%rd5, %r1, 4;
	add.s64 	%rd1, %rd4, %rd5;
	ld.global.u32 	%r6, [%rd1+12];
	shl.b32 	%r7, %r3, 2;
	mov.u32 	%r8, _ZZ19stencil_1d_improvedPiS_E4temp;
	add.s32 	%r2, %r8, %r7;
	st.shared.u32 	[%r2+12], %r6;
	setp.gt.u32 	%p1, %r3, 2;
	@%p1 bra 	$L__BB2_2;
	ld.global.u32 	%r9, [%rd1];
	st.shared.u32 	[%r2], %r9;
	ld.global.u32 	%r10, [%rd1+1036];
	st.shared.u32 	[%r2+1036], %r10;
$L__BB2_2:
	bar.sync 	0;
	ld.shared.u32 	%r11, [%r2];
	ld.shared.u32 	%r12, [%r2+4];
	add.s32 	%r13, %r12, %r11;
	ld.shared.u32 	%r14, [%r2+8];
	add.s32 	%r15, %r14, %r13;
	ld.shared.u32 	%r16, [%r2+12];
	add.s32 	%r17, %r16, %r15;
	ld.shared.u32 	%r18, [%r2+16];
	add.s32 	%r19, %r18, %r17;
	ld.shared.u32 	%r20, [%r2+20];
	add.s32 	%r21, %r20, %r19;
	ld.shared.u32 	%r22, [%r2+24];
	add.s32 	%r23, %r22, %r21;
	cvta.to.global.u64 	%rd6, %rd2;
	add.s64 	%rd8, %rd6, %rd5;
	st.global.u32 	[%rd8+12], %r23;
	ret;

}


// ===== COMPILED SASS (sm_100) =====

	.target	sm_100

	.elftype	@"ET_EXEC"


//--------------------- .note.nv.tkinfo           --------------------------
	.section	.note.nv.tkinfo,"",@"SHT_NOTE"
	.sectionflags	@"SHF_NOTE_NV_TKINFO"
	.tkinfo
        /*0018*/ 	.word	0x00000002
        /*0030*/ 	.string	""
        /*0030*/ 	.string	"ptxas"
        /*0030*/ 	.string	"Cuda compilation tools, release 13.0, V13.0.88"
        /*0030*/ 	.string	"Build cuda_13.0.r13.0/compiler.36424714_0"
        /*0030*/ 	.string	"-arch sm_100 -m 64 "



//--------------------- .note.nv.cuinfo           --------------------------
	.section	.note.nv.cuinfo,"",@"SHT_NOTE"
	.sectionflags	@"SHF_NOTE_NV_CUINFO"
        /*0018*/ 	.short	0x0002
        /*001a*/ 	.short	0x0064
        /*001c*/ 	.short	0x0082
	.zero		2


//--------------------- .nv.info                  --------------------------
	.section	.nv.info,"",@"SHT_CUDA_INFO"
	.align	4


	//----- nvinfo : EIATTR_REGCOUNT
	.align		4
        /*0000*/ 	.byte	0x04, 0x2f
        /*0002*/ 	.short	(.L_1 - .L_0)
	.align		4
.L_0:
        /*0004*/ 	.word	index@(_Z17stencil_1d_simplePiS_)
        /*0008*/ 	.word	0x00000018


	//----- nvinfo : EIATTR_FRAME_SIZE
	.align		4
.L_1:
        /*000c*/ 	.byte	0x04, 0x11
        /*000e*/ 	.short	(.L_3 - .L_2)
	.align		4
.L_2:
        /*0010*/ 	.word	index@(_Z17stencil_1d_simplePiS_)
        /*0014*/ 	.word	0x00000000


	//----- nvinfo : EIATTR_REGCOUNT
	.align		4
.L_3:
        /*0018*/ 	.byte	0x04, 0x2f
        /*001a*/ 	.short	(.L_5 - .L_4)
	.align		4
.L_4:
        /*001c*/ 	.word	index@(_Z30stencil_1d_with_race_conditionPiS_)
        /*0020*/ 	.word	0x00000011


	//----- nvinfo : EIATTR_FRAME_SIZE
	.align		4
.L_5:
        /*0024*/ 	.byte	0x04, 0x11
        /*0026*/ 	.short	(.L_7 - .L_6)
	.align		4
.L_6:
        /*0028*/ 	.word	index@(_Z30stencil_1d_with_race_conditionPiS_)
        /*002c*/ 	.word	0x00000000


	//----- nvinfo : EIATTR_REGCOUNT
	.align		4
.L_7:
        /*0030*/ 	.byte	0x04, 0x2f
        /*0032*/ 	.short	(.L_9 - .L_8)
	.align		4
.L_8:
        /*0034*/ 	.word	index@(_Z19stencil_1d_improvedPiS_)
        /*0038*/ 	.word	0x00000011


	//----- nvinfo : EIATTR_FRAME_SIZE
	.align		4
.L_9:
        /*003c*/ 	.byte	0x04, 0x11
        /*003e*/ 	.short	(.L_11 - .L_10)
	.align		4
.L_10:
        /*0040*/ 	.word	index@(_Z19stencil_1d_improvedPiS_)
        /*0044*/ 	.word	0x00000000


	//----- nvinfo : EIATTR_MIN_STACK_SIZE
	.align		4
.L_11:
        /*0048*/ 	.byte	0x04, 0x12
        /*004a*/ 	.short	(.L_13 - .L_12)
	.align		4
.L_12:
        /*004c*/ 	.word	index@(_Z19stencil_1d_improvedPiS_)
        /*0050*/ 	.word	0x00000000


	//----- nvinfo : EIATTR_MIN_STACK_SIZE
	.align		4
.L_13:
        /*0054*/ 	.byte	0x04, 0x12
        /*0056*/ 	.short	(.L_15 - .L_14)
	.align		4
.L_14:
        /*0058*/ 	.word	index@(_Z30stencil_1d_with_race_conditionPiS_)
        /*005c*/ 	.word	0x00000000


	//----- nvinfo : EIATTR_MIN_STACK_SIZE
	.align		4
.L_15:
        /*0060*/ 	.byte	0x04, 0x12
        /*0062*/ 	.short	(.L_17 - .L_16)
	.align		4
.L_16:
        /*0064*/ 	.word	index@(_Z17stencil_1d_simplePiS_)
        /*0068*/ 	.word	0x00000000
.L_17:


//--------------------- .nv.compat                --------------------------
	.section	.nv.compat,"",@"SHT_CUDA_COMPAT_INFO"
	.align	4
        /*0000*/ 	.byte	0x02, 0x09, 0x00, 0x00, 0x02, 0x02, 0x01, 0x00, 0x02, 0x05, 0x05, 0x00, 0x03, 0x07, 0x01, 0x01
        /*0010*/ 	.byte	0x02, 0x03, 0x00, 0x00, 0x02, 0x06, 0x01, 0x00, 0x04, 0x0b, 0x08, 0x00, 0x09, 0x00, 0x00, 0x00
        /*0020*/ 	.byte	0x00, 0x00, 0x00, 0x00


//--------------------- .nv.info._Z19stencil_1d_improvedPiS_ --------------------------
	.section	.nv.info._Z19stencil_1d_improvedPiS_,"",@"SHT_CUDA_INFO"
	.sectionflags	@""
	.align	4


	//----- nvinfo : EIATTR_CUDA_API_VERSION
	.align		4
        /*0000*/ 	.byte	0x04, 0x37
        /*0002*/ 	.short	(.L_19 - .L_18)
.L_18:
        /*0004*/ 	.word	0x00000082


	//----- nvinfo : EIATTR_KPARAM_INFO
	.align		4
.L_19:
        /*0008*/ 	.byte	0x04, 0x17
        /*000a*/ 	.short	(.L_21 - .L_20)
.L_20:
        /*000c*/ 	.word	0x00000000
        /*0010*/ 	.short	0x0001
        /*0012*/ 	.short	0x0008
        /*0014*/ 	.byte	0x00, 0xf5, 0x21, 0x00


	//----- nvinfo : EIATTR_KPARAM_INFO
	.align		4
.L_21:
        /*0018*/ 	.byte	0x04, 0x17
        /*001a*/ 	.short	(.L_23 - .L_22)
.L_22:
        /*001c*/ 	.word	0x00000000
        /*0020*/ 	.short	0x0000
        /*0022*/ 	.short	0x0000
        /*0024*/ 	.byte	0x00, 0xf5, 0x21, 0x00


	//----- nvinfo : EIATTR_SPARSE_MMA_MASK
	.align		4
.L_23:
        /*0028*/ 	.byte	0x03, 0x50
        /*002a*/ 	.short	0x0000


	//----- nvinfo : EIATTR_MAXREG_COUNT
	.align		4
        /*002c*/ 	.byte	0x03, 0x1b
        /*002e*/ 	.short	0x00ff


	//----- nvinfo : EIATTR_NUM_BARRIERS
	.align		4
        /*0030*/ 	.byte	0x02, 0x4c
        /*0032*/ 	.byte	0x01
	.zero		1


	//----- nvinfo : EIATTR_MERCURY_ISA_VERSION
	.align		4
        /*0034*/ 	.byte	0x03, 0x5f
        /*0036*/ 	.short	0x0101


	//----- nvinfo : EIATTR_VRC_CTA_INIT_COUNT
	.align		4
        /*0038*/ 	.byte	0x02, 0x4a
	.zero		1
	.zero		1


	//----- nvinfo : EIATTR_EXIT_INSTR_OFFSETS
	.align		4
        /*003c*/ 	.byte	0x04, 0x1c
        /*003e*/ 	.short	(.L_25 - .L_24)


	//   ....[0]....
.L_24:
        /*0040*/ 	.word	0x00000210


	//----- nvinfo : EIATTR_CBANK_PARAM_SIZE
	.align		4
.L_25:
        /*0044*/ 	.byte	0x03, 0x19
        /*0046*/ 	.short	0x0010


	//----- nvinfo : EIATTR_PARAM_CBANK
	.align		4
        /*0048*/ 	.byte	0x04, 0x0a
        /*004a*/ 	.short	(.L_27 - .L_26)
	.align		4
.L_26:
        /*004c*/ 	.word	index@(.nv.constant0._Z19stencil_1d_improvedPiS_)
        /*0050*/ 	.short	0x0380
        /*0052*/ 	.short	0x0010


	//----- nvinfo : EIATTR_SW_WAR
	.align		4
.L_27:
        /*0054*/ 	.byte	0x04, 0x36
        /*0056*/ 	.short	(.L_29 - .L_28)
.L_28:
        /*0058*/ 	.word	0x00000008
.L_29:


//--------------------- .nv.info._Z30stencil_1d_with_race_conditionPiS_ --------------------------
	.section	.nv.info._Z30stencil_1d_with_race_conditionPiS_,"",@"SHT_CUDA_INFO"
	.sectionflags	@""
	.align	4


	//----- nvinfo : EIATTR_CUDA_API_VERSION
	.align		4
        /*0000*/ 	.byte	0x04, 0x37
        /*0002*/ 	.short	(.L_31 - .L_30)
.L_30:
        /*0004*/ 	.word	0x00000082


	//----- nvinfo : EIATTR_KPARAM_INFO
	.align		4
.L_31:
        /*0008*/ 	.byte	0x04, 0x17
        /*000a*/ 	.short	(.L_33 - .L_32)
.L_32:
        /*000c*/ 	.word	0x00000000
        /*0010*/ 	.short	0x0001
        /*0012*/ 	.short	0x0008
        /*0014*/ 	.byte	0x00, 0xf5, 0x21, 0x00


	//----- nvinfo : EIATTR_KPARAM_INFO
	.align		4
.L_33:
        /*0018*/ 	.byte	0x04, 0x17
        /*001a*/ 	.short	(.L_35 - .L_34)
.L_34:
        /*001c*/ 	.word	0x00000000
        /*0020*/ 	.short	0x0000
        /*0022*/ 	.short	0x0000
        /*0024*/ 	.byte	0x00, 0xf5, 0x21, 0x00


	//----- nvinfo : EIATTR_SPARSE_MMA_MASK
	.align		4
.L_35:
        /*0028*/ 	.byte	0x03, 0x50
        /*002a*/ 	.short	0x0000


	//----- nvinfo : EIATTR_MAXREG_COUNT
	.align		4
        /*002c*/ 	.byte	0x03, 0x1b
        /*002e*/ 	.short	0x00ff


	//----- nvinfo : EIATTR_MERCURY_ISA_VERSION
	.align		4
        /*0030*/ 	.byte	0x03, 0x5f
        /*0032*/ 	.short	0x0101


	//----- nvinfo : EIATTR_VRC_CTA_INIT_COUNT
	.align		4
        /*0034*/ 	.byte	0x02, 0x4a
	.zero		1
	.zero		1


	//----- nvinfo : EIATTR_EXIT_INSTR_OFFSETS
	.align		4
        /*0038*/ 	.byte	0x04, 0x1c
        /*003a*/ 	.short	(.L_37 - .L_36)


	//   ....[0]....
.L_36:
        /*003c*/ 	.word	0x000001f0


	//----- nvinfo : EIATTR_CBANK_PARAM_SIZE
	.align		4
.L_37:
        /*0040*/ 	.byte	0x03, 0x19
        /*0042*/ 	.short	0x0010


	//----- nvinfo : EIATTR_PARAM_CBANK
	.align		4
        /*0044*/ 	.byte	0x04, 0x0a
        /*0046*/ 	.short	(.L_39 - .L_38)
	.align		4
.L_38:
        /*0048*/ 	.word	index@(.nv.constant0._Z30stencil_1d_with_race_conditionPiS_)
        /*004c*/ 	.short	0x0380
        /*004e*/ 	.short	0x0010


	//----- nvinfo : EIATTR_SW_WAR
	.align		4
.L_39:
        /*0050*/ 	.byte	0x04, 0x36
        /*0052*/ 	.short	(.L_41 - .L_40)
.L_40:
        /*0054*/ 	.word	0x00000008
.L_41:


//--------------------- .nv.info._Z17stencil_1d_simplePiS_ --------------------------
	.section	.nv.info._Z17stencil_1d_simplePiS_,"",@"SHT_CUDA_INFO"
	.sectionflags	@""
	.align	4


	//----- nvinfo : EIATTR_CUDA_API_VERSION
	.align		4
        /*0000*/ 	.byte	0x04, 0x37
        /*0002*/ 	.short	(.L_43 - .L_42)
.L_42:
        /*0004*/ 	.word	0x00000082


	//----- nvinfo : EIATTR_KPARAM_INFO
	.align		4
.L_43:
        /*0008*/ 	.byte	0x04, 0x17
        /*000a*/ 	.short	(.L_45 - .L_44)
.L_44:
        /*000c*/ 	.word	0x00000000
        /*0010*/ 	.short	0x0001
        /*0012*/ 	.short	0x0008
        /*0014*/ 	.byte	0x00, 0xf5, 0x21, 0x00


	//----- nvinfo : EIATTR_KPARAM_INFO
	.align		4
.L_45:
        /*0018*/ 	.byte	0x04, 0x17
        /*001a*/ 	.short	(.L_47 - .L_46)
.L_46:
        /*001c*/ 	.word	0x00000000
        /*0020*/ 	.short	0x0000
        /*0022*/ 	.short	0x0000
        /*0024*/ 	.byte	0x00, 0xf5, 0x21, 0x00


	//----- nvinfo : EIATTR_SPARSE_MMA_MASK
	.align		4
.L_47:
        /*0028*/ 	.byte	0x03, 0x50
        /*002a*/ 	.short	0x0000


	//----- nvinfo : EIATTR_MAXREG_COUNT
	.align		4
        /*002c*/ 	.byte	0x03, 0x1b
        /*002e*/ 	.short	0x00ff


	//----- nvinfo : EIATTR_MERCURY_ISA_VERSION
	.align		4
        /*0030*/ 	.byte	0x03, 0x5f
        /*0032*/ 	.short	0x0101


	//----- nvinfo : EIATTR_VRC_CTA_INIT_COUNT
	.align		4
        /*0034*/ 	.byte	0x02, 0x4a
	.zero		1
	.zero		1


	//----- nvinfo : EIATTR_EXIT_INSTR_OFFSETS
	.align		4
        /*0038*/ 	.byte	0x04, 0x1c
        /*003a*/ 	.short	(.L_49 - .L_48)


	//   ....[0]....
.L_48:
        /*003c*/ 	.word	0x00000070


	//   ....[1]....
        /*0040*/ 	.word	0x00000230


	//----- nvinfo : EIATTR_CBANK_PARAM_SIZE
	.align		4
.L_49:
        /*0044*/ 	.byte	0x03, 0x19
        /*0046*/ 	.short	0x0010


	//----- nvinfo : EIATTR_PARAM_CBANK
	.align		4
        /*0048*/ 	.byte	0x04, 0x0a
        /*004a*/ 	.short	(.L_51 - .L_50)
	.align		4
.L_50:
        /*004c*/ 	.word	index@(.nv.constant0._Z17stencil_1d_simplePiS_)
        /*0050*/ 	.short	0x0380
        /*0052*/ 	.short	0x0010


	//----- nvinfo : EIATTR_SW_WAR
	.align		4
.L_51:
        /*0054*/ 	.byte	0x04, 0x36
        /*0056*/ 	.short	(.L_53 - .L_52)
.L_52:
        /*0058*/ 	.word	0x00000008
.L_53:


//--------------------- .nv.callgraph             --------------------------
	.section	.nv.callgraph,"",@"SHT_CUDA_CALLGRAPH"
	.align	4
	.sectionentsize	8
	.align		4
        /*0000*/ 	.word	0x00000000
	.align		4
        /*0004*/ 	.word	0xffffffff
	.align		4
        /*0008*/ 	.word	0x00000000
	.align		4
        /*000c*/ 	.word	0xfffffffe
	.align		4
        /*0010*/ 	.word	0x00000000
	.align		4
        /*0014*/ 	.word	0xfffffffd
	.align		4
        /*0018*/ 	.word	0x00000000
	.align		4
        /*001c*/ 	.word	0xfffffffc


//--------------------- .text._Z19stencil_1d_improvedPiS_ --------------------------
	.section	.text._Z19stencil_1d_improvedPiS_,"ax",@progbits
	.align	128
        .global         _Z19stencil_1d_improvedPiS_
        .type           _Z19stencil_1d_improvedPiS_,@function
        .size           _Z19stencil_1d_improvedPiS_,(.L_x_3 - _Z19stencil_1d_improvedPiS_)
        .other          _Z19stencil_1d_improvedPiS_,@"STO_CUDA_ENTRY STV_DEFAULT"
_Z19stencil_1d_improvedPiS_:
.text._Z19stencil_1d_improvedPiS_:
[----:B------:R-:W-:Y:S01]  /*0000*/  LDC R1, c[0x0][0x37c] ;  /* 0x0000df00ff017b82 */ /* 0x000fe20000000800 */
[----:B------:R-:W0:Y:S07]  /*0010*/  S2R R7, SR_TID.X ;  /* 0x0000000000077919 */ /* 0x000e2e0000002100 */
[----:B------:R-:W1:Y:S01]  /*0020*/  S2UR UR4, SR_CTAID.X ;  /* 0x00000000000479c3 */ /* 0x000e620000002500 */
[----:B------:R-:W2:Y:S07]  /*0030*/  LDCU.64 UR6, c[0x0][0x358] ;  /* 0x00006b00ff0677ac */ /* 0x000eae0008000a00 */
[----:B------:R-:W1:Y:S08]  /*0040*/  LDC R0, c[0x0][0x360] ;  /* 0x0000d800ff007b82 */ /* 0x000e700000000800 */
[----:B------:R-:W3:Y:S01]  /*0050*/  LDC.64 R2, c[0x0][0x380] ;  /* 0x0000e000ff027b82 */ /* 0x000ee20000000a00 */
[----:B0-----:R-:W-:Y:S01]  /*0060*/  ISETP.GT.U32.AND P0, PT, R7, 0x2, PT ;  /* 0x000000020700780c */ /* 0x001fe20003f04070 */
[----:B-1----:R-:W-:-:S04]  /*0070*/  IMAD R5, R0, UR4, R7 ;  /* 0x0000000400057c24 */ /* 0x002fc8000f8e0207 */
[----:B---3--:R-:W-:-:S05]  /*0080*/  IMAD.WIDE R2, R5, 0x4, R2 ;  /* 0x0000000405027825 */ /* 0x008fca00078e0202 */
[----:B--2---:R-:W2:Y:S04]  /*0090*/  LDG.E R0, desc[UR6][R2.64+0xc] ;  /* 0x00000c0602007981 */ /* 0x004ea8000c1e1900 */
[----:B------:R-:W3:Y:S04]  /*00a0*/  @!P0 LDG.E R4, desc[UR6][R2.64] ;  /* 0x0000000602048981 */ /* 0x000ee8000c1e1900 */
[----:B------:R0:W4:Y:S01]  /*00b0*/  @!P0 LDG.E R6, desc[UR6][R2.64+0x40c] ;  /* 0x00040c0602068981 */ /* 0x000122000c1e1900 */
[----:B------:R-:W1:Y:S01]  /*00c0*/  S2UR UR5, SR_CgaCtaId ;  /* 0x00000000000579c3 */ /* 0x000e620000008800 */
[----:B------:R-:W-:-:S07]  /*00d0*/  UMOV UR4, 0x400 ;  /* 0x0000040000047882 */ /* 0x000fce0000000000 */
[----:B0-----:R-:W0:Y:S01]  /*00e0*/  LDC.64 R2, c[0x0][0x388] ;  /* 0x0000e200ff027b82 */ /* 0x001e220000000a00 */
[----:B-1----:R-:W-:-:S06]  /*00f0*/  ULEA UR4, UR5, UR4, 0x18 ;  /* 0x0000000405047291 */ /* 0x002fcc000f8ec0ff */
[----:B------:R-:W-:Y:S01]  /*0100*/  LEA R7, R7, UR4, 0x2 ;  /* 0x0000000407077c11 */ /* 0x000fe2000f8e10ff */
[----:B0-----:R-:W-:-:S04]  /*0110*/  IMAD.WIDE R2, R5, 0x4, R2 ;  /* 0x0000000405027825 */ /* 0x001fc800078e0202 */
[----:B--2---:R-:W-:Y:S04]  /*0120*/  STS [R7+0xc], R0 ;  /* 0x00000c0007007388 */ /* 0x004fe80000000800 */
[----:B---3--:R-:W-:Y:S04]  /*0130*/  @!P0 STS [R7], R4 ;  /* 0x0000000407008388 */ /* 0x008fe80000000800 */
[----:B----4-:R-:W-:Y:S01]  /*0140*/  @!P0 STS [R7+0x40c], R6 ;  /* 0x00040c0607008388 */ /* 0x010fe20000000800 */
[----:B------:R-:W-:Y:S06]  /*0150*/  BAR.SYNC.DEFER_BLOCKING 0x0 ;  /* 0x0000000000007b1d */ /* 0x000fec0000010000 */
[----:B------:R-:W-:Y:S04]  /*0160*/  LDS R8, [R7] ;  /* 0x0000000007087984 */ /* 0x000fe80000000800 */
[----:B------:R-:W-:Y:S04]  /*0170*/  LDS R9, [R7+0x4] ;  /* 0x0000040007097984 */ /* 0x000fe80000000800 */
[----:B------:R-:W0:Y:S04]  /*0180*/  LDS R10, [R7+0x8] ;  /* 0x00000800070a7984 */ /* 0x000e280000000800 */
[----:B------:R-:W-:Y:S04]  /*0190*/  LDS R11, [R7+0xc] ;  /* 0x00000c00070b7984 */ /* 0x000fe80000000800 */
[----:B------:R-:W1:Y:S04]  /*01a0*/  LDS R12, [R7+0x10] ;  /* 0x00001000070c7984 */ /* 0x000e680000000800 */
[----:B------:R-:W-:Y:S04]  /*01b0*/  LDS R13, [R7+0x14] ;  /* 0x00001400070d7984 */ /* 0x000fe80000000800 */
[----:B------:R-:W2:Y:S01]  /*01c0*/  LDS R14, [R7+0x18] ;  /* 0x00001800070e7984 */ /* 0x000ea20000000800 */
[----:B0-----:R-:W-:-:S04]  /*01d0*/  IADD3 R8, PT, PT, R10, R9, R8 ;  /* 0x000000090a087210 */ /* 0x001fc80007ffe008 */
[----:B-1----:R-:W-:-:S04]  /*01e0*/  IADD3 R8, PT, PT, R12, R11, R8 ;  /* 0x0000000b0c087210 */ /* 0x002fc80007ffe008 */
[----:B--2---:R-:W-:-:S05]  /*01f0*/  IADD3 R13, PT, PT, R14, R13, R8 ;  /* 0x0000000d0e0d7210 */ /* 0x004fca0007ffe008 */
[----:B------:R-:W-:Y:S01]  /*0200*/  STG.E desc[UR6][R2.64+0xc], R13 ;  /* 0x00000c0d02007986 */ /* 0x000fe2000c101906 */
[----:B------:R-:W-:Y:S05]  /*0210*/  EXIT ;  /* 0x000000000000794d */ /* 0x000fea0003800000 */
.L_x_0:
[----:B------:R-:W-:-:S00]  /*0220*/  BRA `(.L_x_0) ;  /* 0xfffffffc00fc7947 */ /* 0x000fc0000383ffff */
[----:B------:R-:W-:-:S00]  /*0230*/  NOP ;  /* 0x0000000000007918 */ /* 0x000fc00000000000 */
        /* <DEDUP_REMOVED lines=12> */
.L_x_3:


//--------------------- .text._Z30stencil_1d_with_race_conditionPiS_ --------------------------
	.section	.text._Z30stencil_1d_with_race_conditionPiS_,"ax",@progbits
	.align	128
        .global         _Z30stencil_1d_with_race_conditionPiS_
        .type           _Z30stencil_1d_with_race_conditionPiS_,@function
        .size           _Z30stencil_1d_with_race_conditionPiS_,(.L_x_4 - _Z30stencil_1d_with_race_conditionPiS_)
        .other          _Z30stencil_1d_with_race_conditionPiS_,@"STO_CUDA_ENTRY STV_DEFAULT"
_Z30stencil_1d_with_race_conditionPiS_:
.text._Z30stencil_1d_with_race_conditionPiS_:
[----:B------:R-:W-:Y:S01]  /*0000*/  LDC R1, c[0x0][0x37c] ;  /* 0x0000df00ff017b82 */ /* 0x000fe20000000800 */
[----:B------:R-:W0:Y:S07]  /*0010*/  S2R R7, SR_TID.X ;  /* 0x0000000000077919 */ /* 0x000e2e0000002100 */
[----:B------:R-:W1:Y:S01]  /*0020*/  S2UR UR5, SR_CgaCtaId ;  /* 0x00000000000579c3 */ /* 0x000e620000008800 */
[----:B------:R-:W-:-:S07]  /*0030*/  UMOV UR4, 0x400 ;  /* 0x0000040000047882 */ /* 0x000fce0000000000 */
[----:B------:R-:W2:Y:S08]  /*0040*/  S2UR UR6, SR_CTAID.X ;  /* 0x00000000000679c3 */ /* 0x000eb00000002500 */
[----:B------:R-:W2:Y:S01]  /*0050*/  LDC R0, c[0x0][0x360] ;  /* 0x0000d800ff007b82 */ /* 0x000ea20000000800 */
[----:B-1----:R-:W-:-:S07]  /*0060*/  ULEA UR4, UR5, UR4, 0x18 ;  /* 0x0000000405047291 */ /* 0x002fce000f8ec0ff */
[----:B------:R-:W1:Y:S01]  /*0070*/  LDC.64 R2, c[0x0][0x380] ;  /* 0x0000e000ff027b82 */ /* 0x000e620000000a00 */
[C---:B0-----:R-:W-:Y:S02]  /*0080*/  ISETP.GE.U32.AND P0, PT, R7.reuse, 0x3, PT ;  /* 0x000000030700780c */ /* 0x041fe40003f06070 */
[----:B------:R-:W-:-:S05]  /*0090*/  LEA R9, R7, UR4, 0x2 ;  /* 0x0000000407097c11 */ /* 0x000fca000f8e10ff */
[----:B------:R-:W0:Y:S01]  /*00a0*/  LDC.64 R4, c[0x0][0x388] ;  /* 0x0000e200ff047b82 */ /* 0x000e220000000a00 */
[----:B------:R-:W3:Y:S01]  /*00b0*/  LDCU.64 UR4, c[0x0][0x358] ;  /* 0x00006b00ff0477ac */ /* 0x000ee20008000a00 */
[----:B------:R-:W-:Y:S01]  /*00c0*/  LDS R11, [R9+0x4] ;  /* 0x00000400090b7984 */ /* 0x000fe20000000800 */
[----:B--2---:R-:W-:-:S03]  /*00d0*/  IMAD R7, R0, UR6, R7 ;  /* 0x0000000600077c24 */ /* 0x004fc6000f8e0207 */
[----:B------:R-:W-:Y:S04]  /*00e0*/  LDS R10, [R9+0x8] ;  /* 0x00000800090a7984 */ /* 0x000fe80000000800 */
[----:B------:R-:W2:Y:S01]  /*00f0*/  @P0 LDS R6, [R9] ;  /* 0x0000000009060984 */ /* 0x000ea20000000800 */
[----:B-1----:R-:W-:-:S03]  /*0100*/  IMAD.WIDE R2, R7, 0x4, R2 ;  /* 0x0000000407027825 */ /* 0x002fc600078e0202 */
[----:B------:R-:W1:Y:S04]  /*0110*/  LDS R12, [R9+0x10] ;  /* 0x00001000090c7984 */ /* 0x000e680000000800 */
[----:B---3--:R-:W3:Y:S04]  /*0120*/  LDG.E R0, desc[UR4][R2.64+0xc] ;  /* 0x00000c0402007981 */ /* 0x008ee8000c1e1900 */
[----:B------:R-:W4:Y:S04]  /*0130*/  @!P0 LDG.E R8, desc[UR4][R2.64+0x40c] ;  /* 0x00040c0402088981 */ /* 0x000f28000c1e1900 */
[----:B------:R-:W-:Y:S04]  /*0140*/  LDS R14, [R9+0x14] ;  /* 0x00001400090e7984 */ /* 0x000fe80000000800 */
[----:B------:R-:W5:Y:S04]  /*0150*/  LDS R13, [R9+0x18] ;  /* 0x00001800090d7984 */ /* 0x000f680000000800 */
[----:B------:R-:W2:Y:S01]  /*0160*/  @!P0 LDG.E R6, desc[UR4][R2.64] ;  /* 0x0000000402068981 */ /* 0x000ea2000c1e1900 */
[----:B0-----:R-:W-:-:S03]  /*0170*/  IMAD.WIDE R4, R7, 0x4, R4 ;  /* 0x0000000407047825 */ /* 0x001fc600078e0204 */
[----:B---3--:R-:W-:Y:S04]  /*0180*/  STS [R9+0xc], R0 ;  /* 0x00000c0009007388 */ /* 0x008fe80000000800 */
[----:B----4-:R-:W-:Y:S01]  /*0190*/  @!P0 STS [R9+0x40c], R8 ;  /* 0x00040c0809008388 */ /* 0x010fe20000000800 */
[----:B--2---:R-:W-:-:S04]  /*01a0*/  IADD3 R11, PT, PT, R10, R11, R6 ;  /* 0x0000000b0a0b7210 */ /* 0x004fc80007ffe006 */
[----:B-1----:R-:W-:-:S04]  /*01b0*/  IADD3 R11, PT, PT, R12, R0, R11 ;  /* 0x000000000c0b7210 */ /* 0x002fc80007ffe00b */
[----:B-----5:R-:W-:Y:S01]  /*01c0*/  IADD3 R11, PT, PT, R13, R14, R11 ;  /* 0x0000000e0d0b7210 */ /* 0x020fe20007ffe00b */
[----:B------:R-:W-:Y:S04]  /*01d0*/  @!P0 STS [R9], R6 ;  /* 0x0000000609008388 */ /* 0x000fe80000000800 */
[----:B------:R-:W-:Y:S01]  /*01e0*/  STG.E desc[UR4][R4.64+0xc], R11 ;  /* 0x00000c0b04007986 */ /* 0x000fe2000c101904 */
[----:B------:R-:W-:Y:S05]  /*01f0*/  EXIT ;  /* 0x000000000000794d */ /* 0x000fea0003800000 */
.L_x_1:
        /* <DEDUP_REMOVED lines=16> */
.L_x_4:


//--------------------- .text._Z17stencil_1d_simplePiS_ --------------------------
	.section	.text._Z17stencil_1d_simplePiS_,"ax",@progbits
	.align	128
        .global         _Z17stencil_1d_simplePiS_
        .type           _Z17stencil_1d_simplePiS_,@function
        .size           _Z17stencil_1d_simplePiS_,(.L_x_5 - _Z17stencil_1d_simplePiS_)
        .other          _Z17stencil_1d_simplePiS_,@"STO_CUDA_ENTRY STV_DEFAULT"
_Z17stencil_1d_simplePiS_:
.text._Z17stencil_1d_simplePiS_:
[----:B------:R-:W-:Y:S01]  /*0000*/  LDC R1, c[0x0][0x37c] ;  /* 0x0000df00ff017b82 */ /* 0x000fe20000000800 */
[----:B------:R-:W0:Y:S01]  /*0010*/  S2R R13, SR_CTAID.X ;  /* 0x00000000000d7919 */ /* 0x000e220000002500 */
[----:B------:R-:W0:Y:S01]  /*0020*/  LDCU UR4, c[0x0][0x360] ;  /* 0x00006c00ff0477ac */ /* 0x000e220008000800 */
[----:B------:R-:W0:Y:S02]  /*0030*/  S2R R0, SR_TID.X ;  /* 0x0000000000007919 */ /* 0x000e240000002100 */
[----:B0-----:R-:W-:-:S05]  /*0040*/  IMAD R13, R13, UR4, R0 ;  /* 0x000000040d0d7c24 */ /* 0x001fca000f8e0200 */
[----:B------:R-:W-:-:S04]  /*0050*/  IADD3 R5, PT, PT, R13, 0x3, RZ ;  /* 0x000000030d057810 */ /* 0x000fc80007ffe0ff */
[----:B------:R-:W-:-:S13]  /*0060*/  ISETP.GT.U32.AND P0, PT, R5, 0x2002, PT ;  /* 0x000020020500780c */ /* 0x000fda0003f04070 */
[----:B------:R-:W-:Y:S05]  /*0070*/  @P0 EXIT ;  /* 0x000000000000094d */ /* 0x000fea0003800000 */
[----:B------:R-:W0:Y:S01]  /*0080*/  LDC.64 R2, c[0x0][0x380] ;  /* 0x0000e000ff027b82 */ /* 0x000e220000000a00 */
[----:B------:R-:W1:Y:S01]  /*0090*/  LDCU.64 UR4, c[0x0][0x358] ;  /* 0x00006b00ff0477ac */ /* 0x000e620008000a00 */
[C---:B------:R-:W-:Y:S02]  /*00a0*/  IADD3 R11, PT, PT, R13.reuse, 0x2, RZ ;  /* 0x000000020d0b7810 */ /* 0x040fe40007ffe0ff */
[C---:B------:R-:W-:Y:S02]  /*00b0*/  IADD3 R9, PT, PT, R13.reuse, 0x1, RZ ;  /* 0x000000010d097810 */ /* 0x040fe40007ffe0ff */
[C---:B------:R-:W-:Y:S02]  /*00c0*/  IADD3 R15, PT, PT, R13.reuse, 0x4, RZ ;  /* 0x000000040d0f7810 */ /* 0x040fe40007ffe0ff */
[C---:B------:R-:W-:Y:S02]  /*00d0*/  IADD3 R17, PT, PT, R13.reuse, 0x5, RZ ;  /* 0x000000050d117810 */ /* 0x040fe40007ffe0ff */
[----:B------:R-:W-:Y:S01]  /*00e0*/  IADD3 R21, PT, PT, R13, 0x6, RZ ;  /* 0x000000060d157810 */ /* 0x000fe20007ffe0ff */
[----:B0-----:R-:W-:-:S04]  /*00f0*/  IMAD.WIDE.U32 R10, R11, 0x4, R2 ;  /* 0x000000040b0a7825 */ /* 0x001fc800078e0002 */
[--C-:B------:R-:W-:Y:S02]  /*0100*/  IMAD.WIDE.U32 R6, R13, 0x4, R2.reuse ;  /* 0x000000040d067825 */ /* 0x100fe400078e0002 */
[----:B-1----:R-:W2:Y:S02]  /*0110*/  LDG.E R10, desc[UR4][R10.64] ;  /* 0x000000040a0a7981 */ /* 0x002ea4000c1e1900 */
[--C-:B------:R-:W-:Y:S02]  /*0120*/  IMAD.WIDE.U32 R8, R9, 0x4, R2.reuse ;  /* 0x0000000409087825 */ /* 0x100fe400078e0002 */
[----:B------:R-:W2:Y:S02]  /*0130*/  LDG.E R6, desc[UR4][R6.64] ;  /* 0x0000000406067981 */ /* 0x000ea4000c1e1900 */
[--C-:B------:R-:W-:Y:S02]  /*0140*/  IMAD.WIDE.U32 R14, R15, 0x4, R2.reuse ;  /* 0x000000040f0e7825 */ /* 0x100fe400078e0002 */
[----:B------:R0:W2:Y:S02]  /*0150*/  LDG.E R19, desc[UR4][R8.64] ;  /* 0x0000000408137981 */ /* 0x0000a4000c1e1900 */
[----:B------:R-:W-:-:S02]  /*0160*/  IMAD.WIDE.U32 R12, R5, 0x4, R2 ;  /* 0x00000004050c7825 */ /* 0x000fc400078e0002 */
[----:B------:R-:W3:Y:S02]  /*0170*/  LDG.E R14, desc[UR4][R14.64] ;  /* 0x000000040e0e7981 */ /* 0x000ee4000c1e1900 */
[--C-:B------:R-:W-:Y:S02]  /*0180*/  IMAD.WIDE.U32 R16, R17, 0x4, R2.reuse ;  /* 0x0000000411107825 */ /* 0x100fe400078e0002 */
[----:B------:R-:W3:Y:S02]  /*0190*/  LDG.E R13, desc[UR4][R12.64] ;  /* 0x000000040c0d7981 */ /* 0x000ee4000c1e1900 */
[----:B------:R-:W-:Y:S01]  /*01a0*/  IMAD.WIDE.U32 R2, R21, 0x4, R2 ;  /* 0x0000000415027825 */ /* 0x000fe200078e0002 */
[----:B0-----:R-:W0:Y:S01]  /*01b0*/  LDC.64 R8, c[0x0][0x388] ;  /* 0x0000e200ff087b82 */ /* 0x001e220000000a00 */
[----:B------:R-:W4:Y:S04]  /*01c0*/  LDG.E R17, desc[UR4][R16.64] ;  /* 0x0000000410117981 */ /* 0x000f28000c1e1900 */
[----:B------:R-:W4:Y:S01]  /*01d0*/  LDG.E R2, desc[UR4][R2.64] ;  /* 0x0000000402027981 */ /* 0x000f22000c1e1900 */
[----:B0-----:R-:W-:Y:S01]  /*01e0*/  IMAD.WIDE.U32 R4, R5, 0x4, R8 ;  /* 0x0000000405047825 */ /* 0x001fe200078e0008 */
[----:B--2---:R-:W-:-:S04]  /*01f0*/  IADD3 R10, PT, PT, R10, R19, R6 ;  /* 0x000000130a0a7210 */ /* 0x004fc80007ffe006 */
[----:B---3--:R-:W-:-:S04]  /*0200*/  IADD3 R10, PT, PT, R14, R10, R13 ;  /* 0x0000000a0e0a7210 */ /* 0x008fc80007ffe00d */
[----:B----4-:R-:W-:-:S05]  /*0210*/  IADD3 R7, PT, PT, R2, R10, R17 ;  /* 0x0000000a02077210 */ /* 0x010fca0007ffe011 */
[----:B------:R-:W-:Y:S01]  /*0220*/  STG.E desc[UR4][R4.64], R7 ;  /* 0x0000000704007986 */ /* 0x000fe2000c101904 */
[----:B------:R-:W-:Y:S05]  /*0230*/  EXIT ;  /* 0x000000000000794d */ /* 0x000fea0003800000 */
.L_x_2:
        /* <DEDUP_REMOVED lines=12> */
.L_x_5:


//--------------------- .nv.shared._Z19stencil_1d_improvedPiS_ --------------------------
	.section	.nv.shared._Z19stencil_1d_improvedPiS_,"aw",@nobits
	.sectionflags	@""
	.align	4
.nv.shared._Z19stencil_1d_improvedPiS_:
	.zero		2072


//--------------------- .nv.shared.reserved.0     --------------------------
	.section	.nv.shared.reserved.0,"aw",@nobits
	.weak		__nv_reservedSMEM_offset_0_alias
	.size		__nv_reservedSMEM_offset_0_alias, 0, 64
	.other		__nv_reservedSMEM_offset_0_alias,@"STO_CUDA_RESERVED_SHARED STV_DEFAULT"
__nv_reservedSMEM_offset_0_alias:
	.zero		0
	.zero		64


//--------------------- .nv.shared._Z30stencil_1d_with_race_conditionPiS_ --------------------------
	.section	.nv.shared._Z30stencil_1d_with_race_conditionPiS_,"aw",@nobits
	.sectionflags	@""
	.align	4
.nv.shared._Z30stencil_1d_with_race_conditionPiS_:
	.zero		2072


//--------------------- .nv.constant0._Z19stencil_1d_improvedPiS_ --------------------------
	.section	.nv.constant0._Z19stencil_1d_improvedPiS_,"a",@progbits
	.sectionflags	@""
	.align	4
.nv.constant0._Z19stencil_1d_improvedPiS_:
	.zero		912


//--------------------- .nv.constant0._Z30stencil_1d_with_race_conditionPiS_ --------------------------
	.section	.nv.constant0._Z30stencil_1d_with_race_conditionPiS_,"a",@progbits
	.sectionflags	@""
	.align	4
.nv.constant0._Z30stencil_1d_with_race_conditionPiS_:
	.zero		912


//--------------------- .nv.constant0._Z17stencil_1d_simplePiS_ --------------------------
	.section	.nv.constant0._Z17stencil_1d_simplePiS_,"a",@progbits
	.sectionflags	@""
	.align	4
.nv.constant0._Z17stencil_1d_simplePiS_:
	.zero		912


//--------------------- SYMBOLS --------------------------

	.type		.nv.reservedSmem.offset0,@object
	.size		.nv.reservedSmem.offset0,0x4
	.type		.nv.reservedSmem.cap,@object
	.size		.nv.reservedSmem.cap,0x4
